//
// Generated by NVIDIA NVVM Compiler
//
// Compiler Build ID: CL-36424714
// Cuda compilation tools, release 13.0, V13.0.88
// Based on NVVM 20.0.0
//

.version 9.0
.target sm_100
.address_size 64

	// .globl	Gaussian_kernel_density_estimate

.visible .entry Gaussian_kernel_density_estimate(
	.param .u64 .ptr .align 1 Gaussian_kernel_density_estimate_param_0,
	.param .u64 .ptr .align 1 Gaussian_kernel_density_estimate_param_1,
	.param .u32 Gaussian_kernel_density_estimate_param_2,
	.param .f32 Gaussian_kernel_density_estimate_param_3
)
{
	.reg .pred 	%p<11>;
	.reg .b32 	%r<53>;
	.reg .b32 	%f<264>;
	.reg .b64 	%rd<19>;

	ld.param.u64 	%rd6, [Gaussian_kernel_density_estimate_param_0];
	ld.param.u64 	%rd5, [Gaussian_kernel_density_estimate_param_1];
	ld.param.u32 	%r13, [Gaussian_kernel_density_estimate_param_2];
	ld.param.f32 	%f15, [Gaussian_kernel_density_estimate_param_3];
	cvta.to.global.u64 	%rd1, %rd6;
	mov.u32 	%r14, %ctaid.x;
	mov.u32 	%r15, %ntid.x;
	mov.u32 	%r16, %tid.x;
	mad.lo.s32 	%r1, %r14, %r15, %r16;
	setp.ge.s32 	%p1, %r1, %r13;
	@%p1 bra 	$L__BB0_14;
	setp.lt.s32 	%p2, %r13, 1;
	mov.f32 	%f263, 0f00000000;
	@%p2 bra 	$L__BB0_13;
	mul.wide.s32 	%rd7, %r1, 4;
	add.s64 	%rd8, %rd1, %rd7;
	ld.global.f32 	%f1, [%rd8];
	add.f32 	%f19, %f15, %f15;
	mul.f32 	%f2, %f15, %f19;
	and.b32  	%r2, %r13, 7;
	setp.lt.u32 	%p3, %r13, 8;
	mov.f32 	%f263, 0f00000000;
	mov.b32 	%r51, 0;
	@%p3 bra 	$L__BB0_5;
	and.b32  	%r51, %r13, 2147483640;
	neg.s32 	%r49, %r51;
	add.s64 	%rd18, %rd1, 16;
	mov.f32 	%f263, 0f00000000;
$L__BB0_4:
	.pragma "nounroll";
	ld.global.f32 	%f21, [%rd18+-16];
	sub.f32 	%f22, %f1, %f21;
	neg.f32 	%f23, %f22;
	mul.f32 	%f24, %f22, %f23;
	div.rn.f32 	%f25, %f24, %f2;
	fma.rn.f32 	%f26, %f25, 0f3BBB989D, 0f3F000000;
	cvt.sat.f32.f32 	%f27, %f26;
	mov.f32 	%f28, 0f4B400001;
	mov.f32 	%f29, 0f437C0000;
	fma.rm.f32 	%f30, %f27, %f29, %f28;
	add.f32 	%f31, %f30, 0fCB40007F;
	neg.f32 	%f32, %f31;
	fma.rn.f32 	%f33, %f25, 0f3FB8AA3B, %f32;
	fma.rn.f32 	%f34, %f25, 0f32A57060, %f33;
	mov.b32 	%r18, %f30;
	shl.b32 	%r19, %r18, 23;
	mov.b32 	%f35, %r19;
	ex2.approx.ftz.f32 	%f36, %f34;
	fma.rn.f32 	%f37, %f36, %f35, %f263;
	ld.global.f32 	%f38, [%rd18+-12];
	sub.f32 	%f39, %f1, %f38;
	neg.f32 	%f40, %f39;
	mul.f32 	%f41, %f39, %f40;
	div.rn.f32 	%f42, %f41, %f2;
	fma.rn.f32 	%f43, %f42, 0f3BBB989D, 0f3F000000;
	cvt.sat.f32.f32 	%f44, %f43;
	fma.rm.f32 	%f45, %f44, %f29, %f28;
	add.f32 	%f46, %f45, 0fCB40007F;
	neg.f32 	%f47, %f46;
	fma.rn.f32 	%f48, %f42, 0f3FB8AA3B, %f47;
	fma.rn.f32 	%f49, %f42, 0f32A57060, %f48;
	mov.b32 	%r20, %f45;
	shl.b32 	%r21, %r20, 23;
	mov.b32 	%f50, %r21;
	ex2.approx.ftz.f32 	%f51, %f49;
	fma.rn.f32 	%f52, %f51, %f50, %f37;
	ld.global.f32 	%f53, [%rd18+-8];
	sub.f32 	%f54, %f1, %f53;
	neg.f32 	%f55, %f54;
	mul.f32 	%f56, %f54, %f55;
	div.rn.f32 	%f57, %f56, %f2;
	fma.rn.f32 	%f58, %f57, 0f3BBB989D, 0f3F000000;
	cvt.sat.f32.f32 	%f59, %f58;
	fma.rm.f32 	%f60, %f59, %f29, %f28;
	add.f32 	%f61, %f60, 0fCB40007F;
	neg.f32 	%f62, %f61;
	fma.rn.f32 	%f63, %f57, 0f3FB8AA3B, %f62;
	fma.rn.f32 	%f64, %f57, 0f32A57060, %f63;
	mov.b32 	%r22, %f60;
	shl.b32 	%r23, %r22, 23;
	mov.b32 	%f65, %r23;
	ex2.approx.ftz.f32 	%f66, %f64;
	fma.rn.f32 	%f67, %f66, %f65, %f52;
	ld.global.f32 	%f68, [%rd18+-4];
	sub.f32 	%f69, %f1, %f68;
	neg.f32 	%f70, %f69;
	mul.f32 	%f71, %f69, %f70;
	div.rn.f32 	%f72, %f71, %f2;
	fma.rn.f32 	%f73, %f72, 0f3BBB989D, 0f3F000000;
	cvt.sat.f32.f32 	%f74, %f73;
	fma.rm.f32 	%f75, %f74, %f29, %f28;
	add.f32 	%f76, %f75, 0fCB40007F;
	neg.f32 	%f77, %f76;
	fma.rn.f32 	%f78, %f72, 0f3FB8AA3B, %f77;
	fma.rn.f32 	%f79, %f72, 0f32A57060, %f78;
	mov.b32 	%r24, %f75;
	shl.b32 	%r25, %r24, 23;
	mov.b32 	%f80, %r25;
	ex2.approx.ftz.f32 	%f81, %f79;
	fma.rn.f32 	%f82, %f81, %f80, %f67;
	ld.global.f32 	%f83, [%rd18];
	sub.f32 	%f84, %f1, %f83;
	neg.f32 	%f85, %f84;
	mul.f32 	%f86, %f84, %f85;
	div.rn.f32 	%f87, %f86, %f2;
	fma.rn.f32 	%f88, %f87, 0f3BBB989D, 0f3F000000;
	cvt.sat.f32.f32 	%f89, %f88;
	fma.rm.f32 	%f90, %f89, %f29, %f28;
	add.f32 	%f91, %f90, 0fCB40007F;
	neg.f32 	%f92, %f91;
	fma.rn.f32 	%f93, %f87, 0f3FB8AA3B, %f92;
	fma.rn.f32 	%f94, %f87, 0f32A57060, %f93;
	mov.b32 	%r26, %f90;
	shl.b32 	%r27, %r26, 23;
	mov.b32 	%f95, %r27;
	ex2.approx.ftz.f32 	%f96, %f94;
	fma.rn.f32 	%f97, %f96, %f95, %f82;
	ld.global.f32 	%f98, [%rd18+4];
	sub.f32 	%f99, %f1, %f98;
	neg.f32 	%f100, %f99;
	mul.f32 	%f101, %f99, %f100;
	div.rn.f32 	%f102, %f101, %f2;
	fma.rn.f32 	%f103, %f102, 0f3BBB989D, 0f3F000000;
	cvt.sat.f32.f32 	%f104, %f103;
	fma.rm.f32 	%f105, %f104, %f29, %f28;
	add.f32 	%f106, %f105, 0fCB40007F;
	neg.f32 	%f107, %f106;
	fma.rn.f32 	%f108, %f102, 0f3FB8AA3B, %f107;
	fma.rn.f32 	%f109, %f102, 0f32A57060, %f108;
	mov.b32 	%r28, %f105;
	shl.b32 	%r29, %r28, 23;
	mov.b32 	%f110, %r29;
	ex2.approx.ftz.f32 	%f111, %f109;
	fma.rn.f32 	%f112, %f111, %f110, %f97;
	ld.global.f32 	%f113, [%rd18+8];
	sub.f32 	%f114, %f1, %f113;
	neg.f32 	%f115, %f114;
	mul.f32 	%f116, %f114, %f115;
	div.rn.f32 	%f117, %f116, %f2;
	fma.rn.f32 	%f118, %f117, 0f3BBB989D, 0f3F000000;
	cvt.sat.f32.f32 	%f119, %f118;
	fma.rm.f32 	%f120, %f119, %f29, %f28;
	add.f32 	%f121, %f120, 0fCB40007F;
	neg.f32 	%f122, %f121;
	fma.rn.f32 	%f123, %f117, 0f3FB8AA3B, %f122;
	fma.rn.f32 	%f124, %f117, 0f32A57060, %f123;
	mov.b32 	%r30, %f120;
	shl.b32 	%r31, %r30, 23;
	mov.b32 	%f125, %r31;
	ex2.approx.ftz.f32 	%f126, %f124;
	fma.rn.f32 	%f127, %f126, %f125, %f112;
	ld.global.f32 	%f128, [%rd18+12];
	sub.f32 	%f129, %f1, %f128;
	neg.f32 	%f130, %f129;
	mul.f32 	%f131, %f129, %f130;
	div.rn.f32 	%f132, %f131, %f2;
	fma.rn.f32 	%f133, %f132, 0f3BBB989D, 0f3F000000;
	cvt.sat.f32.f32 	%f134, %f133;
	fma.rm.f32 	%f135, %f134, %f29, %f28;
	add.f32 	%f136, %f135, 0fCB40007F;
	neg.f32 	%f137, %f136;
	fma.rn.f32 	%f138, %f132, 0f3FB8AA3B, %f137;
	fma.rn.f32 	%f139, %f132, 0f32A57060, %f138;
	mov.b32 	%r32, %f135;
	shl.b32 	%r33, %r32, 23;
	mov.b32 	%f140, %r33;
	ex2.approx.ftz.f32 	%f141, %f139;
	fma.rn.f32 	%f263, %f141, %f140, %f127;
	add.s32 	%r49, %r49, 8;
	add.s64 	%rd18, %rd18, 32;
	setp.ne.s32 	%p4, %r49, 0;
	@%p4 bra 	$L__BB0_4;
$L__BB0_5:
	setp.eq.s32 	%p5, %r2, 0;
	@%p5 bra 	$L__BB0_13;
	and.b32  	%r8, %r13, 3;
	setp.lt.u32 	%p6, %r2, 4;
	@%p6 bra 	$L__BB0_8;
	mul.wide.u32 	%rd9, %r51, 4;
	add.s64 	%rd10, %rd1, %rd9;
	ld.global.f32 	%f143, [%rd10];
	sub.f32 	%f144, %f1, %f143;
	neg.f32 	%f145, %f144;
	mul.f32 	%f146, %f144, %f145;
	div.rn.f32 	%f147, %f146, %f2;
	fma.rn.f32 	%f148, %f147, 0f3BBB989D, 0f3F000000;
	cvt.sat.f32.f32 	%f149, %f148;
	mov.f32 	%f150, 0f4B400001;
	mov.f32 	%f151, 0f437C0000;
	fma.rm.f32 	%f152, %f149, %f151, %f150;
	add.f32 	%f153, %f152, 0fCB40007F;
	neg.f32 	%f154, %f153;
	fma.rn.f32 	%f155, %f147, 0f3FB8AA3B, %f154;
	fma.rn.f32 	%f156, %f147, 0f32A57060, %f155;
	mov.b32 	%r34, %f152;
	shl.b32 	%r35, %r34, 23;
	mov.b32 	%f157, %r35;
	ex2.approx.ftz.f32 	%f158, %f156;
	fma.rn.f32 	%f159, %f158, %f157, %f263;
	ld.global.f32 	%f160, [%rd10+4];
	sub.f32 	%f161, %f1, %f160;
	neg.f32 	%f162, %f161;
	mul.f32 	%f163, %f161, %f162;
	div.rn.f32 	%f164, %f163, %f2;
	fma.rn.f32 	%f165, %f164, 0f3BBB989D, 0f3F000000;
	cvt.sat.f32.f32 	%f166, %f165;
	fma.rm.f32 	%f167, %f166, %f151, %f150;
	add.f32 	%f168, %f167, 0fCB40007F;
	neg.f32 	%f169, %f168;
	fma.rn.f32 	%f170, %f164, 0f3FB8AA3B, %f169;
	fma.rn.f32 	%f171, %f164, 0f32A57060, %f170;
	mov.b32 	%r36, %f167;
	shl.b32 	%r37, %r36, 23;
	mov.b32 	%f172, %r37;
	ex2.approx.ftz.f32 	%f173, %f171;
	fma.rn.f32 	%f174, %f173, %f172, %f159;
	ld.global.f32 	%f175, [%rd10+8];
	sub.f32 	%f176, %f1, %f175;
	neg.f32 	%f177, %f176;
	mul.f32 	%f178, %f176, %f177;
	div.rn.f32 	%f179, %f178, %f2;
	fma.rn.f32 	%f180, %f179, 0f3BBB989D, 0f3F000000;
	cvt.sat.f32.f32 	%f181, %f180;
	fma.rm.f32 	%f182, %f181, %f151, %f150;
	add.f32 	%f183, %f182, 0fCB40007F;
	neg.f32 	%f184, %f183;
	fma.rn.f32 	%f185, %f179, 0f3FB8AA3B, %f184;
	fma.rn.f32 	%f186, %f179, 0f32A57060, %f185;
	mov.b32 	%r38, %f182;
	shl.b32 	%r39, %r38, 23;
	mov.b32 	%f187, %r39;
	ex2.approx.ftz.f32 	%f188, %f186;
	fma.rn.f32 	%f189, %f188, %f187, %f174;
	ld.global.f32 	%f190, [%rd10+12];
	sub.f32 	%f191, %f1, %f190;
	neg.f32 	%f192, %f191;
	mul.f32 	%f193, %f191, %f192;
	div.rn.f32 	%f194, %f193, %f2;
	fma.rn.f32 	%f195, %f194, 0f3BBB989D, 0f3F000000;
	cvt.sat.f32.f32 	%f196, %f195;
	fma.rm.f32 	%f197, %f196, %f151, %f150;
	add.f32 	%f198, %f197, 0fCB40007F;
	neg.f32 	%f199, %f198;
	fma.rn.f32 	%f200, %f194, 0f3FB8AA3B, %f199;
	fma.rn.f32 	%f201, %f194, 0f32A57060, %f200;
	mov.b32 	%r40, %f197;
	shl.b32 	%r41, %r40, 23;
	mov.b32 	%f202, %r41;
	ex2.approx.ftz.f32 	%f203, %f201;
	fma.rn.f32 	%f263, %f203, %f202, %f189;
	add.s32 	%r51, %r51, 4;
$L__BB0_8:
	setp.eq.s32 	%p7, %r8, 0;
	@%p7 bra 	$L__BB0_13;
	setp.eq.s32 	%p8, %r8, 1;
	@%p8 bra 	$L__BB0_11;
	mul.wide.u32 	%rd11, %r51, 4;
	add.s64 	%rd12, %rd1, %rd11;
	ld.global.f32 	%f205, [%rd12];
	sub.f32 	%f206, %f1, %f205;
	neg.f32 	%f207, %f206;
	mul.f32 	%f208, %f206, %f207;
	div.rn.f32 	%f209, %f208, %f2;
	fma.rn.f32 	%f210, %f209, 0f3BBB989D, 0f3F000000;
	cvt.sat.f32.f32 	%f211, %f210;
	mov.f32 	%f212, 0f4B400001;
	mov.f32 	%f213, 0f437C0000;
	fma.rm.f32 	%f214, %f211, %f213, %f212;
	add.f32 	%f215, %f214, 0fCB40007F;
	neg.f32 	%f216, %f215;
	fma.rn.f32 	%f217, %f209, 0f3FB8AA3B, %f216;
	fma.rn.f32 	%f218, %f209, 0f32A57060, %f217;
	mov.b32 	%r42, %f214;
	shl.b32 	%r43, %r42, 23;
	mov.b32 	%f219, %r43;
	ex2.approx.ftz.f32 	%f220, %f218;
	fma.rn.f32 	%f221, %f220, %f219, %f263;
	ld.global.f32 	%f222, [%rd12+4];
	sub.f32 	%f223, %f1, %f222;
	neg.f32 	%f224, %f223;
	mul.f32 	%f225, %f223, %f224;
	div.rn.f32 	%f226, %f225, %f2;
	fma.rn.f32 	%f227, %f226, 0f3BBB989D, 0f3F000000;
	cvt.sat.f32.f32 	%f228, %f227;
	fma.rm.f32 	%f229, %f228, %f213, %f212;
	add.f32 	%f230, %f229, 0fCB40007F;
	neg.f32 	%f231, %f230;
	fma.rn.f32 	%f232, %f226, 0f3FB8AA3B, %f231;
	fma.rn.f32 	%f233, %f226, 0f32A57060, %f232;
	mov.b32 	%r44, %f229;
	shl.b32 	%r45, %r44, 23;
	mov.b32 	%f234, %r45;
	ex2.approx.ftz.f32 	%f235, %f233;
	fma.rn.f32 	%f263, %f235, %f234, %f221;
	add.s32 	%r51, %r51, 2;
$L__BB0_11:
	and.b32  	%r46, %r13, 1;
	setp.eq.b32 	%p9, %r46, 1;
	not.pred 	%p10, %p9;
	@%p10 bra 	$L__BB0_13;
	mul.wide.u32 	%rd13, %r51, 4;
	add.s64 	%rd14, %rd1, %rd13;
	ld.global.f32 	%f236, [%rd14];
	sub.f32 	%f237, %f1, %f236;
	neg.f32 	%f238, %f237;
	mul.f32 	%f239, %f237, %f238;
	div.rn.f32 	%f240, %f239, %f2;
	fma.rn.f32 	%f241, %f240, 0f3BBB989D, 0f3F000000;
	cvt.sat.f32.f32 	%f242, %f241;
	mov.f32 	%f243, 0f4B400001;
	mov.f32 	%f244, 0f437C0000;
	fma.rm.f32 	%f245, %f242, %f244, %f243;
	add.f32 	%f246, %f245, 0fCB40007F;
	neg.f32 	%f247, %f246;
	fma.rn.f32 	%f248, %f240, 0f3FB8AA3B, %f247;
	fma.rn.f32 	%f249, %f240, 0f32A57060, %f248;
	mov.b32 	%r47, %f245;
	shl.b32 	%r48, %r47, 23;
	mov.b32 	%f250, %r48;
	ex2.approx.ftz.f32 	%f251, %f249;
	fma.rn.f32 	%f263, %f251, %f250, %f263;
$L__BB0_13:
	cvt.rn.f32.s32 	%f252, %r13;
	mul.f32 	%f253, %f15, %f252;
	mul.f32 	%f254, %f253, 0f40206C99;
	div.rn.f32 	%f255, %f263, %f254;
	cvta.to.global.u64 	%rd15, %rd5;
	mul.wide.s32 	%rd16, %r1, 4;
	add.s64 	%rd17, %rd15, %rd16;
	st.global.f32 	[%rd17], %f255;
$L__BB0_14:
	ret;

}


// ===== COMPILED SASS (sm_100) =====

	.target	sm_100

	.elftype	@"ET_EXEC"


//--------------------- .note.nv.tkinfo           --------------------------
	.section	.note.nv.tkinfo,"",@"SHT_NOTE"
	.sectionflags	@"SHF_NOTE_NV_TKINFO"
	.tkinfo
        /*0018*/ 	.word	0x00000002
        /*0030*/ 	.string	""
        /*0030*/ 	.string	"ptxas"
        /*0030*/ 	.string	"Cuda compilation tools, release 13.0, V13.0.88"
        /*0030*/ 	.string	"Build cuda_13.0.r13.0/compiler.36424714_0"
        /*0030*/ 	.string	"-arch sm_100 -m 64 "



//--------------------- .note.nv.cuinfo           --------------------------
	.section	.note.nv.cuinfo,"",@"SHT_NOTE"
	.sectionflags	@"SHF_NOTE_NV_CUINFO"
        /*0018*/ 	.short	0x0002
        /*001a*/ 	.short	0x0064
        /*001c*/ 	.short	0x0082
	.zero		2


//--------------------- .nv.info                  --------------------------
	.section	.nv.info,"",@"SHT_CUDA_INFO"
	.align	4


	//----- nvinfo : EIATTR_REGCOUNT
	.align		4
        /*0000*/ 	.byte	0x04, 0x2f
        /*0002*/ 	.short	(.L_1 - .L_0)
	.align		4
.L_0:
        /*0004*/ 	.word	index@(Gaussian_kernel_density_estimate)
        /*0008*/ 	.word	0x00000014


	//----- nvinfo : EIATTR_FRAME_SIZE
	.align		4
.L_1:
        /*000c*/ 	.byte	0x04, 0x11
        /*000e*/ 	.short	(.L_3 - .L_2)
	.align		4
.L_2:
        /*0010*/ 	.word	index@($__internal_0_$__cuda_sm3x_div_rn_noftz_f32_slowpath)
        /*0014*/ 	.word	0x00000000


	//----- nvinfo : EIATTR_FRAME_SIZE
	.align		4
.L_3:
        /*0018*/ 	.byte	0x04, 0x11
        /*001a*/ 	.short	(.L_5 - .L_4)
	.align		4
.L_4:
        /*001c*/ 	.word	index@(Gaussian_kernel_density_estimate)
        /*0020*/ 	.word	0x00000000


	//----- nvinfo : EIATTR_MIN_STACK_SIZE
	.align		4
.L_5:
        /*0024*/ 	.byte	0x04, 0x12
        /*0026*/ 	.short	(.L_7 - .L_6)
	.align		4
.L_6:
        /*0028*/ 	.word	index@(Gaussian_kernel_density_estimate)
        /*002c*/ 	.word	0x00000000
.L_7:


//--------------------- .nv.compat                --------------------------
	.section	.nv.compat,"",@"SHT_CUDA_COMPAT_INFO"
	.align	4
        /*0000*/ 	.byte	0x02, 0x09, 0x00, 0x00, 0x02, 0x02, 0x01, 0x00, 0x02, 0x05, 0x05, 0x00, 0x03, 0x07, 0x01, 0x01
        /*0010*/ 	.byte	0x02, 0x03, 0x00, 0x00, 0x02, 0x06, 0x01, 0x00, 0x04, 0x0b, 0x08, 0x00, 0x01, 0x00, 0x00, 0x00
        /*0020*/ 	.byte	0x00, 0x00, 0x00, 0x00


//--------------------- .nv.info.Gaussian_kernel_density_estimate --------------------------
	.section	.nv.info.Gaussian_kernel_density_estimate,"",@"SHT_CUDA_INFO"
	.sectionflags	@""
	.align	4


	//----- nvinfo : EIATTR_CUDA_API_VERSION
	.align		4
        /*0000*/ 	.byte	0x04, 0x37
        /*0002*/ 	.short	(.L_9 - .L_8)
.L_8:
        /*0004*/ 	.word	0x00000082


	//----- nvinfo : EIATTR_KPARAM_INFO
	.align		4
.L_9:
        /*0008*/ 	.byte	0x04, 0x17
        /*000a*/ 	.short	(.L_11 - .L_10)
.L_10:
        /*000c*/ 	.word	0x00000000
        /*0010*/ 	.short	0x0003
        /*0012*/ 	.short	0x0014
        /*0014*/ 	.byte	0x00, 0xf0, 0x11, 0x00


	//----- nvinfo : EIATTR_KPARAM_INFO
	.align		4
.L_11:
        /*0018*/ 	.byte	0x04, 0x17
        /*001a*/ 	.short	(.L_13 - .L_12)
.L_12:
        /*001c*/ 	.word	0x00000000
        /*0020*/ 	.short	0x0002
        /*0022*/ 	.short	0x0010
        /*0024*/ 	.byte	0x00, 0xf0, 0x11, 0x00


	//----- nvinfo : EIATTR_KPARAM_INFO
	.align		4
.L_13:
        /*0028*/ 	.byte	0x04, 0x17
        /*002a*/ 	.short	(.L_15 - .L_14)
.L_14:
        /*002c*/ 	.word	0x00000000
        /*0030*/ 	.short	0x0001
        /*0032*/ 	.short	0x0008
        /*0034*/ 	.byte	0x00, 0xf5, 0x21, 0x00


	//----- nvinfo : EIATTR_KPARAM_INFO
	.align		4
.L_15:
        /*0038*/ 	.byte	0x04, 0x17
        /*003a*/ 	.short	(.L_17 - .L_16)
.L_16:
        /*003c*/ 	.word	0x00000000
        /*0040*/ 	.short	0x0000
        /*0042*/ 	.short	0x0000
        /*0044*/ 	.byte	0x00, 0xf5, 0x21, 0x00


	//----- nvinfo : EIATTR_SPARSE_MMA_MASK
	.align		4
.L_17:
        /*0048*/ 	.byte	0x03, 0x50
        /*004a*/ 	.short	0x0000


	//----- nvinfo : EIATTR_MAXREG_COUNT
	.align		4
        /*004c*/ 	.byte	0x03, 0x1b
        /*004e*/ 	.short	0x00ff


	//----- nvinfo : EIATTR_MERCURY_ISA_VERSION
	.align		4
        /*0050*/ 	.byte	0x03, 0x5f
        /*0052*/ 	.short	0x0101


	//----- nvinfo : EIATTR_VRC_CTA_INIT_COUNT
	.align		4
        /*0054*/ 	.byte	0x02, 0x4a
	.zero		1
	.zero		1


	//----- nvinfo : EIATTR_EXIT_INSTR_OFFSETS
	.align		4
        /*0058*/ 	.byte	0x04, 0x1c
        /*005a*/ 	.short	(.L_19 - .L_18)


	//   ....[0]....
.L_18:
        /*005c*/ 	.word	0x00000070


	//   ....[1]....
        /*0060*/ 	.word	0x00001d60


	//----- nvinfo : EIATTR_CRS_STACK_SIZE
	.align		4
.L_19:
        /*0064*/ 	.byte	0x04, 0x1e
        /*0066*/ 	.short	(.L_21 - .L_20)
.L_20:
        /*0068*/ 	.word	0x00000000


	//----- nvinfo : EIATTR_CBANK_PARAM_SIZE
	.align		4
.L_21:
        /*006c*/ 	.byte	0x03, 0x19
        /*006e*/ 	.short	0x0018


	//----- nvinfo : EIATTR_PARAM_CBANK
	.align		4
        /*0070*/ 	.byte	0x04, 0x0a
        /*0072*/ 	.short	(.L_23 - .L_22)
	.align		4
.L_22:
        /*0074*/ 	.word	index@(.nv.constant0.Gaussian_kernel_density_estimate)
        /*0078*/ 	.short	0x0380
        /*007a*/ 	.short	0x0018


	//----- nvinfo : EIATTR_SW_WAR
	.align		4
.L_23:
        /*007c*/ 	.byte	0x04, 0x36
        /*007e*/ 	.short	(.L_25 - .L_24)
.L_24:
        /*0080*/ 	.word	0x00000008
.L_25:


//--------------------- .nv.callgraph             --------------------------
	.section	.nv.callgraph,"",@"SHT_CUDA_CALLGRAPH"
	.align	4
	.sectionentsize	8
	.align		4
        /*0000*/ 	.word	0x00000000
	.align		4
        /*0004*/ 	.word	0xffffffff
	.align		4
        /*0008*/ 	.word	0x00000000
	.align		4
        /*000c*/ 	.word	0xfffffffe
	.align		4
        /*0010*/ 	.word	0x00000000
	.align		4
        /*0014*/ 	.word	0xfffffffd
	.align		4
        /*0018*/ 	.word	0x00000000
	.align		4
        /*001c*/ 	.word	0xfffffffc


//--------------------- .text.Gaussian_kernel_density_estimate --------------------------
	.section	.text.Gaussian_kernel_density_estimate,"ax",@progbits
	.align	128
        .global         Gaussian_kernel_density_estimate
        .type           Gaussian_kernel_density_estimate,@function
        .size           Gaussian_kernel_density_estimate,(.L_x_49 - Gaussian_kernel_density_estimate)
        .other          Gaussian_kernel_density_estimate,@"STO_CUDA_ENTRY STV_DEFAULT"
Gaussian_kernel_density_estimate:
.text.Gaussian_kernel_density_estimate:
[----:B------:R-:W-:Y:S01]  /*0000*/  LDC R1, c[0x0][0x37c] ;  /* 0x0000df00ff017b82 */ /* 0x000fe20000000800 */
[----:B------:R-:W0:Y:S07]  /*0010*/  S2R R0, SR_TID.X ;  /* 0x0000000000007919 */ /* 0x000e2e0000002100 */
[----:B------:R-:W0:Y:S01]  /*0020*/  S2UR UR5, SR_CTAID.X ;  /* 0x00000000000579c3 */ /* 0x000e220000002500 */
[----:B------:R-:W1:Y:S07]  /*0030*/  LDCU UR4, c[0x0][0x390] ;  /* 0x00007200ff0477ac */ /* 0x000e6e0008000800 */
[----:B------:R-:W0:Y:S02]  /*0040*/  LDC R5, c[0x0][0x360] ;  /* 0x0000d800ff057b82 */ /* 0x000e240000000800 */
[----:B0-----:R-:W-:-:S05]  /*0050*/  IMAD R5, R5, UR5, R0 ;  /* 0x0000000505057c24 */ /* 0x001fca000f8e0200 */
[----:B-1----:R-:W-:-:S13]  /*0060*/  ISETP.GE.AND P0, PT, R5, UR4, PT ;  /* 0x0000000405007c0c */ /* 0x002fda000bf06270 */
[----:B------:R-:W-:Y:S05]  /*0070*/  @P0 EXIT ;  /* 0x000000000000094d */ /* 0x000fea0003800000 */
[----:B------:R-:W-:Y:S01]  /*0080*/  UISETP.GE.AND UP0, UPT, UR4, 0x1, UPT ;  /* 0x000000010400788c */ /* 0x000fe2000bf06270 */
[----:B------:R-:W-:Y:S01]  /*0090*/  HFMA2 R9, -RZ, RZ, 0, 0 ;  /* 0x00000000ff097431 */ /* 0x000fe200000001ff */
[----:B------:R-:W0:Y:S07]  /*00a0*/  LDCU.64 UR10, c[0x0][0x358] ;  /* 0x00006b00ff0a77ac */ /* 0x000e2e0008000a00 */
[----:B------:R-:W-:Y:S05]  /*00b0*/  BRA.U !UP0, `(.L_x_0) ;  /* 0x0000001908d47547 */ /* 0x000fea000b800000 */
[----:B------:R-:W1:Y:S08]  /*00c0*/  LDC.64 R6, c[0x0][0x380] ;  /* 0x0000e000ff067b82 */ /* 0x000e700000000a00 */
[----:B------:R-:W2:Y:S01]  /*00d0*/  LDC R0, c[0x0][0x394] ;  /* 0x0000e500ff007b82 */ /* 0x000ea20000000800 */
[----:B-1----:R-:W-:-:S05]  /*00e0*/  IMAD.WIDE R6, R5, 0x4, R6 ;  /* 0x0000000405067825 */ /* 0x002fca00078e0206 */
[----:B0-----:R0:W5:Y:S01]  /*00f0*/  LDG.E R4, desc[UR10][R6.64] ;  /* 0x0000000a06047981 */ /* 0x001162000c1e1900 */
[----:B------:R-:W-:Y:S01]  /*0100*/  UISETP.GE.U32.AND UP0, UPT, UR4, 0x8, UPT ;  /* 0x000000080400788c */ /* 0x000fe2000bf06070 */
[----:B------:R-:W-:Y:S01]  /*0110*/  MOV R9, RZ ;  /* 0x000000ff00097202 */ /* 0x000fe20000000f00 */
[----:B--2---:R-:W-:Y:S01]  /*0120*/  FADD R3, R0, R0 ;  /* 0x0000000000037221 */ /* 0x004fe20000000000 */
[----:B------:R-:W-:Y:S01]  /*0130*/  MOV R2, RZ ;  /* 0x000000ff00027202 */ /* 0x000fe20000000f00 */
[----:B------:R-:W-:Y:S02]  /*0140*/  ULOP3.LUT UR8, UR4, 0x7, URZ, 0xc0, !UPT ;  /* 0x0000000704087892 */ /* 0x000fe4000f8ec0ff */
[----:B------:R-:W-:-:S03]  /*0150*/  FMUL R3, R3, R0 ;  /* 0x0000000003037220 */ /* 0x000fc60000400000 */
[----:B0-----:R-:W-:Y:S07]  /*0160*/  BRA.U !UP0, `(.L_x_1) ;  /* 0x0000000d08787547 */ /* 0x001fee000b800000 */
[----:B------:R-:W0:Y:S01]  /*0170*/  LDCU.64 UR6, c[0x0][0x380] ;  /* 0x00007000ff0677ac */ /* 0x000e220008000a00 */
[----:B------:R-:W-:Y:S01]  /*0180*/  MOV R9, RZ ;  /* 0x000000ff00097202 */ /* 0x000fe20000000f00 */
[----:B------:R-:W-:-:S06]  /*0190*/  ULOP3.LUT UR4, UR4, 0x7ffffff8, URZ, 0xc0, !UPT ;  /* 0x7ffffff804047892 */ /* 0x000fcc000f8ec0ff */
[----:B------:R-:W-:Y:S01]  /*01a0*/  MOV R2, UR4 ;  /* 0x0000000400027c02 */ /* 0x000fe20008000f00 */
[----:B0-----:R-:W-:-:S04]  /*01b0*/  UIADD3 UR5, UP0, UPT, UR6, 0x10, URZ ;  /* 0x0000001006057890 */ /* 0x001fc8000ff1e0ff */
[----:B------:R-:W-:Y:S02]  /*01c0*/  UIADD3.X UR6, UPT, UPT, URZ, UR7, URZ, UP0, !UPT ;  /* 0x00000007ff067290 */ /* 0x000fe400087fe4ff */
[----:B------:R-:W-:Y:S01]  /*01d0*/  MOV R10, UR5 ;  /* 0x00000005000a7c02 */ /* 0x000fe20008000f00 */
[----:B------:R-:W-:-:S03]  /*01e0*/  UIADD3 UR7, UPT, UPT, -UR4, URZ, URZ ;  /* 0x000000ff04077290 */ /* 0x000fc6000fffe1ff */
[----:B------:R-:W-:-:S09]  /*01f0*/  MOV R11, UR6 ;  /* 0x00000006000b7c02 */ /* 0x000fd20008000f00 */
.L_x_18:
[----:B------:R-:W2:Y:S01]  /*0200*/  LDG.E R7, desc[UR10][R10.64+-0x10] ;  /* 0xfffff00a0a077981 */ /* 0x000ea2000c1e1900 */
[----:B------:R-:W0:Y:S01]  /*0210*/  MUFU.RCP R6, R3 ;  /* 0x0000000300067308 */ /* 0x000e220000001000 */
[----:B------:R-:W-:Y:S01]  /*0220*/  BSSY.RECONVERGENT B2, `(.L_x_2) ;  /* 0x000000d000027945 */ /* 0x000fe20003800200 */
[----:B0-----:R-:W-:-:S04]  /*0230*/  FFMA R13, -R3, R6, 1 ;  /* 0x3f800000030d7423 */ /* 0x001fc80000000106 */
[----:B------:R-:W-:Y:S01]  /*0240*/  FFMA R13, R6, R13, R6 ;  /* 0x0000000d060d7223 */ /* 0x000fe20000000006 */
[----:B--2--5:R-:W-:-:S04]  /*0250*/  FADD R7, R4, -R7 ;  /* 0x8000000704077221 */ /* 0x024fc80000000000 */
[----:B------:R-:W-:-:S04]  /*0260*/  FMUL R0, R7, -R7 ;  /* 0x8000000707007220 */ /* 0x000fc80000400000 */
[----:B------:R-:W0:Y:S01]  /*0270*/  FCHK P0, R0, R3 ;  /* 0x0000000300007302 */ /* 0x000e220000000000 */
[----:B------:R-:W-:-:S04]  /*0280*/  FFMA R6, R0, R13, RZ ;  /* 0x0000000d00067223 */ /* 0x000fc800000000ff */
[----:B------:R-:W-:-:S04]  /*0290*/  FFMA R7, -R3, R6, R0 ;  /* 0x0000000603077223 */ /* 0x000fc80000000100 */
[----:B------:R-:W-:Y:S01]  /*02a0*/  FFMA R6, R13, R7, R6 ;  /* 0x000000070d067223 */ /* 0x000fe20000000006 */
[----:B0-----:R-:W-:Y:S06]  /*02b0*/  @!P0 BRA `(.L_x_3) ;  /* 0x00000000000c8947 */ /* 0x001fec0003800000 */
[----:B------:R-:W-:-:S07]  /*02c0*/  MOV R6, 0x2e0 ;  /* 0x000002e000067802 */ /* 0x000fce0000000f00 */
[----:B------:R-:W-:Y:S05]  /*02d0*/  CALL.REL.NOINC `($__internal_0_$__cuda_sm3x_div_rn_noftz_f32_slowpath) ;  /* 0x0000001800a47944 */ /* 0x000fea0003c00000 */
[----:B------:R-:W-:-:S07]  /*02e0*/  MOV R6, R0 ;  /* 0x0000000000067202 */ /* 0x000fce0000000f00 */
.L_x_3:
[----:B------:R-:W-:Y:S05]  /*02f0*/  BSYNC.RECONVERGENT B2 ;  /* 0x0000000000027941 */ /* 0x000fea0003800200 */
.L_x_2:
[----:B------:R-:W2:Y:S01]  /*0300*/  LDG.E R15, desc[UR10][R10.64+-0xc] ;  /* 0xfffff40a0a0f7981 */ /* 0x000ea2000c1e1900 */
[----:B------:R-:W-:Y:S01]  /*0310*/  HFMA2 R7, -RZ, RZ, 0.96630859375, -0.0022525787353515625 ;  /* 0x3bbb989dff077431 */ /* 0x000fe200000001ff */
[----:B------:R-:W0:Y:S01]  /*0320*/  MUFU.RCP R8, R3 ;  /* 0x0000000300087308 */ /* 0x000e220000001000 */
[----:B------:R-:W-:Y:S01]  /*0330*/  MOV R13, 0x437c0000 ;  /* 0x437c0000000d7802 */ /* 0x000fe20000000f00 */
[----:B------:R-:W-:Y:S02]  /*0340*/  BSSY.RECONVERGENT B2, `(.L_x_4) ;  /* 0x0000015000027945 */ /* 0x000fe40003800200 */
[----:B------:R-:W-:-:S04]  /*0350*/  FFMA.SAT R0, R6, R7, 0.5 ;  /* 0x3f00000006007423 */ /* 0x000fc80000002007 */
[----:B------:R-:W-:-:S04]  /*0360*/  FFMA.RM R7, R0, R13, 12582913 ;  /* 0x4b40000100077423 */ /* 0x000fc8000000400d */
[----:B------:R-:W-:Y:S01]  /*0370*/  FADD R13, R7, -12583039 ;  /* 0xcb40007f070d7421 */ /* 0x000fe20000000000 */
[----:B0-----:R-:W-:-:S03]  /*0380*/  FFMA R17, -R3, R8, 1 ;  /* 0x3f80000003117423 */ /* 0x001fc60000000108 */
[----:B------:R-:W-:Y:S01]  /*0390*/  FFMA R13, R6, 1.4426950216293334961, -R13 ;  /* 0x3fb8aa3b060d7823 */ /* 0x000fe2000000080d */
[----:B------:R-:W-:-:S03]  /*03a0*/  FFMA R0, R8, R17, R8 ;  /* 0x0000001108007223 */ /* 0x000fc60000000008 */
[----:B------:R-:W-:Y:S01]  /*03b0*/  FFMA R13, R6, 1.925963033500011079e-08, R13 ;  /* 0x32a57060060d7823 */ /* 0x000fe2000000000d */
[----:B------:R-:W-:-:S05]  /*03c0*/  SHF.L.U32 R6, R7, 0x17, RZ ;  /* 0x0000001707067819 */ /* 0x000fca00000006ff */
[----:B------:R-:W0:Y:S02]  /*03d0*/  MUFU.EX2 R13, R13 ;  /* 0x0000000d000d7308 */ /* 0x000e240000000800 */
[----:B0-----:R-:W-:Y:S01]  /*03e0*/  FFMA R9, R6, R13, R9 ;  /* 0x0000000d06097223 */ /* 0x001fe20000000009 */
[----:B--2---:R-:W-:-:S04]  /*03f0*/  FADD R15, R4, -R15 ;  /* 0x8000000f040f7221 */ /* 0x004fc80000000000 */
[----:B------:R-:W-:-:S04]  /*0400*/  FMUL R8, R15, -R15 ;  /* 0x8000000f0f087220 */ /* 0x000fc80000400000 */
[----:B------:R-:W0:Y:S01]  /*0410*/  FCHK P0, R8, R3 ;  /* 0x0000000308007302 */ /* 0x000e220000000000 */
[----:B------:R-:W-:-:S04]  /*0420*/  FFMA R15, R0, R8, RZ ;  /* 0x00000008000f7223 */ /* 0x000fc800000000ff */
[----:B------:R-:W-:-:S04]  /*0430*/  FFMA R7, -R3, R15, R8 ;  /* 0x0000000f03077223 */ /* 0x000fc80000000108 */
[----:B------:R-:W-:Y:S01]  /*0440*/  FFMA R0, R0, R7, R15 ;  /* 0x0000000700007223 */ /* 0x000fe2000000000f */
[----:B0-----:R-:W-:Y:S06]  /*0450*/  @!P0 BRA `(.L_x_5) ;  /* 0x00000000000c8947 */ /* 0x001fec0003800000 */
[----:B------:R-:W-:Y:S02]  /*0460*/  MOV R0, R8 ;  /* 0x0000000800007202 */ /* 0x000fe40000000f00 */
[----:B------:R-:W-:-:S07]  /*0470*/  MOV R6, 0x490 ;  /* 0x0000049000067802 */ /* 0x000fce0000000f00 */
[----:B------:R-:W-:Y:S05]  /*0480*/  CALL.REL.NOINC `($__internal_0_$__cuda_sm3x_div_rn_noftz_f32_slowpath) ;  /* 0x0000001800387944 */ /* 0x000fea0003c00000 */
.L_x_5:
[----:B------:R-:W-:Y:S05]  /*0490*/  BSYNC.RECONVERGENT B2 ;  /* 0x0000000000027941 */ /* 0x000fea0003800200 */
.L_x_4:
[----:B------:R-:W2:Y:S01]  /*04a0*/  LDG.E R13, desc[UR10][R10.64+-0x8] ;  /* 0xfffff80a0a0d7981 */ /* 0x000ea2000c1e1900 */
[----:B------:R-:W-:Y:S01]  /*04b0*/  HFMA2 R7, -RZ, RZ, 0.96630859375, -0.0022525787353515625 ;  /* 0x3bbb989dff077431 */ /* 0x000fe200000001ff */
[----:B------:R-:W-:Y:S01]  /*04c0*/  MOV R15, 0x437c0000 ;  /* 0x437c0000000f7802 */ /* 0x000fe20000000f00 */
[----:B------:R-:W0:Y:S01]  /*04d0*/  MUFU.RCP R8, R3 ;  /* 0x0000000300087308 */ /* 0x000e220000001000 */
[----:B------:R-:W-:Y:S02]  /*04e0*/  BSSY.RECONVERGENT B2, `(.L_x_6) ;  /* 0x0000015000027945 */ /* 0x000fe40003800200 */
[----:B------:R-:W-:-:S04]  /*04f0*/  FFMA.SAT R6, R0, R7, 0.5 ;  /* 0x3f00000000067423 */ /* 0x000fc80000002007 */
[----:B------:R-:W-:-:S04]  /*0500*/  FFMA.RM R6, R6, R15, 12582913 ;  /* 0x4b40000106067423 */ /* 0x000fc8000000400f */
[C---:B------:R-:W-:Y:S01]  /*0510*/  FADD R7, R6.reuse, -12583039 ;  /* 0xcb40007f06077421 */ /* 0x040fe20000000000 */
[----:B0-----:R-:W-:Y:S01]  /*0520*/  FFMA R15, -R3, R8, 1 ;  /* 0x3f800000030f7423 */ /* 0x001fe20000000108 */
[----:B------:R-:W-:Y:S02]  /*0530*/  SHF.L.U32 R6, R6, 0x17, RZ ;  /* 0x0000001706067819 */ /* 0x000fe400000006ff */
[----:B------:R-:W-:-:S04]  /*0540*/  FFMA R7, R0, 1.4426950216293334961, -R7 ;  /* 0x3fb8aa3b00077823 */ /* 0x000fc80000000807 */
[----:B------:R-:W-:Y:S01]  /*0550*/  FFMA R7, R0, 1.925963033500011079e-08, R7 ;  /* 0x32a5706000077823 */ /* 0x000fe20000000007 */
[----:B------:R-:W-:-:S05]  /*0560*/  FFMA R0, R8, R15, R8 ;  /* 0x0000000f08007223 */ /* 0x000fca0000000008 */
        /* <DEDUP_REMOVED lines=12> */
.L_x_7:
[----:B------:R-:W-:Y:S05]  /*0630*/  BSYNC.RECONVERGENT B2 ;  /* 0x0000000000027941 */ /* 0x000fea0003800200 */
.L_x_6:
        /* <DEDUP_REMOVED lines=25> */
.L_x_9:
[----:B------:R-:W-:Y:S05]  /*07d0*/  BSYNC.RECONVERGENT B2 ;  /* 0x0000000000027941 */ /* 0x000fea0003800200 */
.L_x_8:
        /* <DEDUP_REMOVED lines=25> */
.L_x_11:
[----:B------:R-:W-:Y:S05]  /*0970*/  BSYNC.RECONVERGENT B2 ;  /* 0x0000000000027941 */ /* 0x000fea0003800200 */
.L_x_10:
        /* <DEDUP_REMOVED lines=25> */
.L_x_13:
[----:B------:R-:W-:Y:S05]  /*0b10*/  BSYNC.RECONVERGENT B2 ;  /* 0x0000000000027941 */ /* 0x000fea0003800200 */
.L_x_12:
        /* <DEDUP_REMOVED lines=25> */
.L_x_15:
[----:B------:R-:W-:Y:S05]  /*0cb0*/  BSYNC.RECONVERGENT B2 ;  /* 0x0000000000027941 */ /* 0x000fea0003800200 */
.L_x_14:
        /* <DEDUP_REMOVED lines=25> */
.L_x_17:
[----:B------:R-:W-:Y:S05]  /*0e50*/  BSYNC.RECONVERGENT B2 ;  /* 0x0000000000027941 */ /* 0x000fea0003800200 */
.L_x_16:
[----:B------:R-:W-:Y:S01]  /*0e60*/  HFMA2 R7, -RZ, RZ, 0.96630859375, -0.0022525787353515625 ;  /* 0x3bbb989dff077431 */ /* 0x000fe200000001ff */
[----:B------:R-:W-:Y:S01]  /*0e70*/  MOV R13, 0x437c0000 ;  /* 0x437c0000000d7802 */ /* 0x000fe20000000f00 */
[----:B------:R-:W-:Y:S01]  /*0e80*/  UIADD3 UR7, UPT, UPT, UR7, 0x8, URZ ;  /* 0x0000000807077890 */ /* 0x000fe2000fffe0ff */
[----:B------:R-:W-:-:S03]  /*0e90*/  IADD3 R10, P0, PT, R10, 0x20, RZ ;  /* 0x000000200a0a7810 */ /* 0x000fc60007f1e0ff */
[----:B------:R-:W-:Y:S01]  /*0ea0*/  UISETP.NE.AND UP0, UPT, UR7, URZ, UPT ;  /* 0x000000ff0700728c */ /* 0x000fe2000bf05270 */
[----:B------:R-:W-:Y:S01]  /*0eb0*/  IADD3.X R11, PT, PT, RZ, R11, RZ, P0, !PT ;  /* 0x0000000bff0b7210 */ /* 0x000fe200007fe4ff */
[----:B------:R-:W-:-:S04]  /*0ec0*/  FFMA.SAT R6, R0, R7, 0.5 ;  /* 0x3f00000000067423 */ /* 0x000fc80000002007 */
[----:B------:R-:W-:-:S04]  /*0ed0*/  FFMA.RM R6, R6, R13, 12582913 ;  /* 0x4b40000106067423 */ /* 0x000fc8000000400d */
[C---:B------:R-:W-:Y:S01]  /*0ee0*/  FADD R7, R6.reuse, -12583039 ;  /* 0xcb40007f06077421 */ /* 0x040fe20000000000 */
[----:B------:R-:W-:-:S03]  /*0ef0*/  SHF.L.U32 R6, R6, 0x17, RZ ;  /* 0x0000001706067819 */ /* 0x000fc600000006ff */
[----:B------:R-:W-:-:S04]  /*0f00*/  FFMA R7, R0, 1.4426950216293334961, -R7 ;  /* 0x3fb8aa3b00077823 */ /* 0x000fc80000000807 */
[----:B------:R-:W-:-:S06]  /*0f10*/  FFMA R7, R0, 1.925963033500011079e-08, R7 ;  /* 0x32a5706000077823 */ /* 0x000fcc0000000007 */
[----:B------:R-:W0:Y:S02]  /*0f20*/  MUFU.EX2 R7, R7 ;  /* 0x0000000700077308 */ /* 0x000e240000000800 */
[----:B0-----:R-:W-:Y:S01]  /*0f30*/  FFMA R9, R6, R7, R9 ;  /* 0x0000000706097223 */ /* 0x001fe20000000009 */
[----:B------:R-:W-:Y:S06]  /*0f40*/  BRA.U UP0, `(.L_x_18) ;  /* 0xfffffff100ac7547 */ /* 0x000fec000b83ffff */
.L_x_1:
[----:B------:R-:W-:-:S09]  /*0f50*/  UISETP.NE.AND UP0, UPT, UR8, URZ, UPT ;  /* 0x000000ff0800728c */ /* 0x000fd2000bf05270 */
[----:B------:R-:W-:Y:S05]  /*0f60*/  BRA.U !UP0, `(.L_x_0) ;  /* 0x0000000d08287547 */ /* 0x000fea000b800000 */
[----:B------:R-:W0:Y:S01]  /*0f70*/  LDCU UR4, c[0x0][0x390] ;  /* 0x00007200ff0477ac */ /* 0x000e220008000800 */
[----:B------:R-:W-:Y:S02]  /*0f80*/  UISETP.GE.U32.AND UP0, UPT, UR8, 0x4, UPT ;  /* 0x000000040800788c */ /* 0x000fe4000bf06070 */
[----:B0-----:R-:W-:-:S07]  /*0f90*/  ULOP3.LUT UR4, UR4, 0x3, URZ, 0xc0, !UPT ;  /* 0x0000000304047892 */ /* 0x001fce000f8ec0ff */
[----:B------:R-:W-:Y:S05]  /*0fa0*/  BRA.U !UP0, `(.L_x_19) ;  /* 0x0000000508ac7547 */ /* 0x000fea000b800000 */
[----:B------:R-:W0:Y:S02]  /*0fb0*/  LDC.64 R10, c[0x0][0x380] ;  /* 0x0000e000ff0a7b82 */ /* 0x000e240000000a00 */
[----:B0-----:R-:W-:-:S05]  /*0fc0*/  IMAD.WIDE.U32 R10, R2, 0x4, R10 ;  /* 0x00000004020a7825 */ /* 0x001fca00078e000a */
        /* <DEDUP_REMOVED lines=15> */
.L_x_21:
[----:B------:R-:W-:Y:S05]  /*10c0*/  BSYNC.RECONVERGENT B2 ;  /* 0x0000000000027941 */ /* 0x000fea0003800200 */
.L_x_20:
        /* <DEDUP_REMOVED lines=25> */
.L_x_23:
[----:B------:R-:W-:Y:S05]  /*1260*/  BSYNC.RECONVERGENT B2 ;  /* 0x0000000000027941 */ /* 0x000fea0003800200 */
.L_x_22:
        /* <DEDUP_REMOVED lines=25> */
.L_x_25:
[----:B------:R-:W-:Y:S05]  /*1400*/  BSYNC.RECONVERGENT B2 ;  /* 0x0000000000027941 */ /* 0x000fea0003800200 */
.L_x_24:
        /* <DEDUP_REMOVED lines=25> */
.L_x_27:
[----:B------:R-:W-:Y:S05]  /*15a0*/  BSYNC.RECONVERGENT B2 ;  /* 0x0000000000027941 */ /* 0x000fea0003800200 */
.L_x_26:
[----:B------:R-:W-:Y:S01]  /*15b0*/  HFMA2 R7, -RZ, RZ, 0.96630859375, -0.0022525787353515625 ;  /* 0x3bbb989dff077431 */ /* 0x000fe200000001ff */
[----:B------:R-:W-:Y:S02]  /*15c0*/  MOV R11, 0x437c0000 ;  /* 0x437c0000000b7802 */ /* 0x000fe40000000f00 */
[----:B------:R-:W-:Y:S02]  /*15d0*/  IADD3 R2, PT, PT, R2, 0x4, RZ ;  /* 0x0000000402027810 */ /* 0x000fe40007ffe0ff */
[----:B------:R-:W-:-:S04]  /*15e0*/  FFMA.SAT R6, R0, R7, 0.5 ;  /* 0x3f00000000067423 */ /* 0x000fc80000002007 */
[----:B------:R-:W-:-:S04]  /*15f0*/  FFMA.RM R6, R6, R11, 12582913 ;  /* 0x4b40000106067423 */ /* 0x000fc8000000400b */
[C---:B------:R-:W-:Y:S01]  /*1600*/  FADD R7, R6.reuse, -12583039 ;  /* 0xcb40007f06077421 */ /* 0x040fe20000000000 */
[----:B------:R-:W-:-:S03]  /*1610*/  SHF.L.U32 R6, R6, 0x17, RZ ;  /* 0x0000001706067819 */ /* 0x000fc600000006ff */
[----:B------:R-:W-:-:S04]  /*1620*/  FFMA R7, R0, 1.4426950216293334961, -R7 ;  /* 0x3fb8aa3b00077823 */ /* 0x000fc80000000807 */
[----:B------:R-:W-:-:S06]  /*1630*/  FFMA R7, R0, 1.925963033500011079e-08, R7 ;  /* 0x32a5706000077823 */ /* 0x000fcc0000000007 */
[----:B------:R-:W0:Y:S02]  /*1640*/  MUFU.EX2 R7, R7 ;  /* 0x0000000700077308 */ /* 0x000e240000000800 */
[----:B0-----:R-:W-:-:S07]  /*1650*/  FFMA R9, R6, R7, R9 ;  /* 0x0000000706097223 */ /* 0x001fce0000000009 */
.L_x_19:
[----:B------:R-:W-:-:S09]  /*1660*/  UISETP.NE.AND UP0, UPT, UR4, URZ, UPT ;  /* 0x000000ff0400728c */ /* 0x000fd2000bf05270 */
[----:B------:R-:W-:Y:S05]  /*1670*/  BRA.U !UP0, `(.L_x_0) ;  /* 0x0000000508647547 */ /* 0x000fea000b800000 */
[----:B------:R-:W-:-:S09]  /*1680*/  UISETP.NE.AND UP0, UPT, UR4, 0x1, UPT ;  /* 0x000000010400788c */ /* 0x000fd2000bf05270 */
        /* <DEDUP_REMOVED lines=18> */
.L_x_30:
[----:B------:R-:W-:Y:S05]  /*17b0*/  BSYNC.RECONVERGENT B2 ;  /* 0x0000000000027941 */ /* 0x000fea0003800200 */
.L_x_29:
        /* <DEDUP_REMOVED lines=25> */
.L_x_32:
[----:B------:R-:W-:Y:S05]  /*1950*/  BSYNC.RECONVERGENT B2 ;  /* 0x0000000000027941 */ /* 0x000fea0003800200 */
.L_x_31:
        /* <DEDUP_REMOVED lines=11> */
.L_x_28:
[----:B------:R-:W0:Y:S02]  /*1a10*/  LDCU UR4, c[0x0][0x390] ;  /* 0x00007200ff0477ac */ /* 0x000e240008000800 */
[----:B0-----:R-:W-:-:S04]  /*1a20*/  ULOP3.LUT UR4, UR4, 0x1, URZ, 0xc0, !UPT ;  /* 0x0000000104047892 */ /* 0x001fc8000f8ec0ff */
[----:B------:R-:W-:-:S09]  /*1a30*/  UISETP.NE.U32.AND UP0, UPT, UR4, 0x1, UPT ;  /* 0x000000010400788c */ /* 0x000fd2000bf05070 */
[----:B------:R-:W-:Y:S05]  /*1a40*/  BRA.U UP0, `(.L_x_0) ;  /* 0x0000000100707547 */ /* 0x000fea000b800000 */
[----:B------:R-:W0:Y:S02]  /*1a50*/  LDC.64 R6, c[0x0][0x380] ;  /* 0x0000e000ff067b82 */ /* 0x000e240000000a00 */
[----:B0-----:R-:W-:-:S06]  /*1a60*/  IMAD.WIDE.U32 R6, R2, 0x4, R6 ;  /* 0x0000000402067825 */ /* 0x001fcc00078e0006 */
        /* <DEDUP_REMOVED lines=15> */
.L_x_34:
[----:B------:R-:W-:Y:S05]  /*1b60*/  BSYNC.RECONVERGENT B2 ;  /* 0x0000000000027941 */ /* 0x000fea0003800200 */
.L_x_33:
[----:B------:R-:W-:Y:S01]  /*1b70*/  HFMA2 R3, -RZ, RZ, 0.96630859375, -0.0022525787353515625 ;  /* 0x3bbb989dff037431 */ /* 0x000fe200000001ff */
[----:B------:R-:W-:-:S04]  /*1b80*/  MOV R7, 0x437c0000 ;  /* 0x437c000000077802 */ /* 0x000fc80000000f00 */
        /* <DEDUP_REMOVED lines=8> */
.L_x_0:
[----:B------:R-:W1:Y:S01]  /*1c10*/  LDCU.64 UR4, c[0x0][0x390] ;  /* 0x00007200ff0477ac */ /* 0x000e620008000a00 */
[----:B------:R-:W-:Y:S01]  /*1c20*/  BSSY.RECONVERGENT B2, `(.L_x_35) ;  /* 0x0000010000027945 */ /* 0x000fe20003800200 */
[----:B-1----:R-:W-:-:S05]  /*1c30*/  I2FP.F32.S32 R0, UR4 ;  /* 0x0000000400007c45 */ /* 0x002fca0008201400 */
[----:B------:R-:W-:-:S04]  /*1c40*/  FMUL R0, R0, UR5 ;  /* 0x0000000500007c20 */ /* 0x000fc80008400000 */
[----:B------:R-:W-:-:S04]  /*1c50*/  FMUL R3, R0, 2.5066282749176025391 ;  /* 0x40206c9900037820 */ /* 0x000fc80000400000 */
[----:B------:R-:W1:Y:S08]  /*1c60*/  MUFU.RCP R0, R3 ;  /* 0x0000000300007308 */ /* 0x000e700000001000 */
[----:B------:R-:W2:Y:S01]  /*1c70*/  FCHK P0, R9, R3 ;  /* 0x0000000309007302 */ /* 0x000ea20000000000 */
[----:B-1----:R-:W-:-:S04]  /*1c80*/  FFMA R7, -R3, R0, 1 ;  /* 0x3f80000003077423 */ /* 0x002fc80000000100 */
[----:B------:R-:W-:-:S04]  /*1c90*/  FFMA R0, R0, R7, R0 ;  /* 0x0000000700007223 */ /* 0x000fc80000000000 */
[----:B------:R-:W-:-:S04]  /*1ca0*/  FFMA R2, R0, R9, RZ ;  /* 0x0000000900027223 */ /* 0x000fc800000000ff */
[----:B------:R-:W-:-:S04]  /*1cb0*/  FFMA R7, -R3, R2, R9 ;  /* 0x0000000203077223 */ /* 0x000fc80000000109 */
[----:B------:R-:W-:Y:S01]  /*1cc0*/  FFMA R7, R0, R7, R2 ;  /* 0x0000000700077223 */ /* 0x000fe20000000002 */
[----:B--2---:R-:W-:Y:S06]  /*1cd0*/  @!P0 BRA `(.L_x_36) ;  /* 0x0000000000108947 */ /* 0x004fec0003800000 */
[----:B------:R-:W-:Y:S02]  /*1ce0*/  MOV R0, R9 ;  /* 0x0000000900007202 */ /* 0x000fe40000000f00 */
[----:B------:R-:W-:-:S07]  /*1cf0*/  MOV R6, 0x1d10 ;  /* 0x00001d1000067802 */ /* 0x000fce0000000f00 */
[----:B0----5:R-:W-:Y:S05]  /*1d00*/  CALL.REL.NOINC `($__internal_0_$__cuda_sm3x_div_rn_noftz_f32_slowpath) ;  /* 0x0000000000187944 */ /* 0x021fea0003c00000 */
[----:B------:R-:W-:-:S07]  /*1d10*/  MOV R7, R0 ;  /* 0x0000000000077202 */ /* 0x000fce0000000f00 */
.L_x_36:
[----:B0-----:R-:W-:Y:S05]  /*1d20*/  BSYNC.RECONVERGENT B2 ;  /* 0x0000000000027941 */ /* 0x001fea0003800200 */
.L_x_35:
[----:B------:R-:W0:Y:S02]  /*1d30*/  LDC.64 R2, c[0x0][0x388] ;  /* 0x0000e200ff027b82 */ /* 0x000e240000000a00 */
[----:B0-----:R-:W-:-:S05]  /*1d40*/  IMAD.WIDE R2, R5, 0x4, R2 ;  /* 0x0000000405027825 */ /* 0x001fca00078e0202 */
[----:B------:R-:W-:Y:S01]  /*1d50*/  STG.E desc[UR10][R2.64], R7 ;  /* 0x0000000702007986 */ /* 0x000fe2000c10190a */
[----:B------:R-:W-:Y:S05]  /*1d60*/  EXIT ;  /* 0x000000000000794d */ /* 0x000fea0003800000 */
        .weak           $__internal_0_$__cuda_sm3x_div_rn_noftz_f32_slowpath
        .type           $__internal_0_$__cuda_sm3x_div_rn_noftz_f32_slowpath,@function
        .size           $__internal_0_$__cuda_sm3x_div_rn_noftz_f32_slowpath,(.L_x_49 - $__internal_0_$__cuda_sm3x_div_rn_noftz_f32_slowpath)
$__internal_0_$__cuda_sm3x_div_rn_noftz_f32_slowpath:
[----:B------:R-:W-:Y:S01]  /*1d70*/  SHF.R.U32.HI R7, RZ, 0x17, R3 ;  /* 0x00000017ff077819 */ /* 0x000fe20000011603 */
[----:B------:R-:W-:Y:S01]  /*1d80*/  BSSY.RECONVERGENT B0, `(.L_x_37) ;  /* 0x0000063000007945 */ /* 0x000fe20003800200 */
[----:B------:R-:W-:Y:S02]  /*1d90*/  SHF.R.U32.HI R12, RZ, 0x17, R0 ;  /* 0x00000017ff0c7819 */ /* 0x000fe40000011600 */
[----:B------:R-:W-:Y:S02]  /*1da0*/  LOP3.LUT R7, R7, 0xff, RZ, 0xc0, !PT ;  /* 0x000000ff07077812 */ /* 0x000fe400078ec0ff */
[----:B------:R-:W-:Y:S02]  /*1db0*/  LOP3.LUT R12, R12, 0xff, RZ, 0xc0, !PT ;  /* 0x000000ff0c0c7812 */ /* 0x000fe400078ec0ff */
[----:B------:R-:W-:Y:S02]  /*1dc0*/  IADD3 R13, PT, PT, R7, -0x1, RZ ;  /* 0xffffffff070d7810 */ /* 0x000fe40007ffe0ff */
[----:B------:R-:W-:-:S02]  /*1dd0*/  IADD3 R14, PT, PT, R12, -0x1, RZ ;  /* 0xffffffff0c0e7810 */ /* 0x000fc40007ffe0ff */
[----:B------:R-:W-:Y:S02]  /*1de0*/  ISETP.GT.U32.AND P0, PT, R13, 0xfd, PT ;  /* 0x000000fd0d00780c */ /* 0x000fe40003f04070 */
[----:B------:R-:W-:Y:S02]  /*1df0*/  MOV R15, R3 ;  /* 0x00000003000f7202 */ /* 0x000fe40000000f00 */
[----:B------:R-:W-:-:S13]  /*1e00*/  ISETP.GT.U32.OR P0, PT, R14, 0xfd, P0 ;  /* 0x000000fd0e00780c */ /* 0x000fda0000704470 */
[----:B------:R-:W-:Y:S01]  /*1e10*/  @!P0 MOV R8, RZ ;  /* 0x000000ff00088202 */ /* 0x000fe20000000f00 */
[----:B------:R-:W-:Y:S06]  /*1e20*/  @!P0 BRA `(.L_x_38) ;  /* 0x00000000005c8947 */ /* 0x000fec0003800000 */
[----:B------:R-:W-:Y:S02]  /*1e30*/  FSETP.GTU.FTZ.AND P0, PT, |R0|, +INF , PT ;  /* 0x7f8000000000780b */ /* 0x000fe40003f1c200 */
[----:B------:R-:W-:-:S04]  /*1e40*/  FSETP.GTU.FTZ.AND P1, PT, |R3|, +INF , PT ;  /* 0x7f8000000300780b */ /* 0x000fc80003f3c200 */
[----:B------:R-:W-:-:S13]  /*1e50*/  PLOP3.LUT P0, PT, P0, P1, PT, 0xf8, 0x8f ;  /* 0x00000000008f781c */ /* 0x000fda0000703f70 */
[----:B------:R-:W-:Y:S05]  /*1e60*/  @P0 BRA `(.L_x_39) ;  /* 0x00000004004c0947 */ /* 0x000fea0003800000 */
[----:B------:R-:W-:-:S13]  /*1e70*/  LOP3.LUT P0, RZ, R15, 0x7fffffff, R0, 0xc8, !PT ;  /* 0x7fffffff0fff7812 */ /* 0x000fda000780c800 */
[----:B------:R-:W-:Y:S05]  /*1e80*/  @!P0 BRA `(.L_x_40) ;  /* 0x00000004003c8947 */ /* 0x000fea0003800000 */
[C---:B------:R-:W-:Y:S02]  /*1e90*/  FSETP.NEU.FTZ.AND P2, PT, |R0|.reuse, +INF , PT ;  /* 0x7f8000000000780b */ /* 0x040fe40003f5d200 */
[----:B------:R-:W-:Y:S02]  /*1ea0*/  FSETP.NEU.FTZ.AND P1, PT, |R3|, +INF , PT ;  /* 0x7f8000000300780b */ /* 0x000fe40003f3d200 */
[----:B------:R-:W-:-:S11]  /*1eb0*/  FSETP.NEU.FTZ.AND P0, PT, |R0|, +INF , PT ;  /* 0x7f8000000000780b */ /* 0x000fd60003f1d200 */
[----:B------:R-:W-:Y:S05]  /*1ec0*/  @!P1 BRA !P2, `(.L_x_40) ;  /* 0x00000004002c9947 */ /* 0x000fea0005000000 */
[----:B------:R-:W-:-:S04]  /*1ed0*/  LOP3.LUT P2, RZ, R0, 0x7fffffff, RZ, 0xc0, !PT ;  /* 0x7fffffff00ff7812 */ /* 0x000fc8000784c0ff */
[----:B------:R-:W-:-:S13]  /*1ee0*/  PLOP3.LUT P1, PT, P1, P2, PT, 0x2f, 0xf2 ;  /* 0x0000000000f2781c */ /* 0x000fda0000f24577 */
[----:B------:R-:W-:Y:S05]  /*1ef0*/  @P1 BRA `(.L_x_41) ;  /* 0x0000000400181947 */ /* 0x000fea0003800000 */
[----:B------:R-:W-:-:S04]  /*1f00*/  LOP3.LUT P1, RZ, R15, 0x7fffffff, RZ, 0xc0, !PT ;  /* 0x7fffffff0fff7812 */ /* 0x000fc8000782c0ff */
[----:B------:R-:W-:-:S13]  /*1f10*/  PLOP3.LUT P0, PT, P0, P1, PT, 0x2f, 0xf2 ;  /* 0x0000000000f2781c */ /* 0x000fda0000702577 */
[----:B------:R-:W-:Y:S05]  /*1f20*/  @P0 BRA `(.L_x_42) ;  /* 0x0000000400000947 */ /* 0x000fea0003800000 */
[----:B------:R-:W-:Y:S02]  /*1f30*/  ISETP.GE.AND P0, PT, R14, RZ, PT ;  /* 0x000000ff0e00720c */ /* 0x000fe40003f06270 */
[----:B------:R-:W-:-:S11]  /*1f40*/  ISETP.GE.AND P1, PT, R13, RZ, PT ;  /* 0x000000ff0d00720c */ /* 0x000fd60003f26270 */
[----:B------:R-:W-:Y:S01]  /*1f50*/  @P0 MOV R8, RZ ;  /* 0x000000ff00080202 */ /* 0x000fe20000000f00 */
[----:B------:R-:W-:Y:S01]  /*1f60*/  @!P0 FFMA R0, R0, 1.84467440737095516160e+19, RZ ;  /* 0x5f80000000008823 */ /* 0x000fe200000000ff */
[----:B------:R-:W-:Y:S01]  /*1f70*/  @!P0 MOV R8, 0xffffffc0 ;  /* 0xffffffc000088802 */ /* 0x000fe20000000f00 */
[----:B------:R-:W-:-:S03]  /*1f80*/  @!P1 FFMA R15, R3, 1.84467440737095516160e+19, RZ ;  /* 0x5f800000030f9823 */ /* 0x000fc600000000ff */
[----:B------:R-:W-:-:S07]  /*1f90*/  @!P1 IADD3 R8, PT, PT, R8, 0x40, RZ ;  /* 0x0000004008089810 */ /* 0x000fce0007ffe0ff */
.L_x_38:
[----:B------:R-:W-:Y:S01]  /*1fa0*/  LEA R14, R7, 0xc0800000, 0x17 ;  /* 0xc0800000070e7811 */ /* 0x000fe200078eb8ff */
[----:B------:R-:W-:Y:S01]  /*1fb0*/  BSSY.RECONVERGENT B1, `(.L_x_43) ;  /* 0x0000036000017945 */ /* 0x000fe20003800200 */
[----:B------:R-:W-:Y:S02]  /*1fc0*/  IADD3 R12, PT, PT, R12, -0x7f, RZ ;  /* 0xffffff810c0c7810 */ /* 0x000fe40007ffe0ff */
[----:B------:R-:W-:-:S03]  /*1fd0*/  IADD3 R17, PT, PT, -R14, R15, RZ ;  /* 0x0000000f0e117210 */ /* 0x000fc60007ffe1ff */
[C---:B------:R-:W-:Y:S01]  /*1fe0*/  IMAD R0, R12.reuse, -0x800000, R0 ;  /* 0xff8000000c007824 */ /* 0x040fe200078e0200 */
[----:B------:R0:W1:Y:S01]  /*1ff0*/  MUFU.RCP R14, R17 ;  /* 0x00000011000e7308 */ /* 0x0000620000001000 */
[----:B------:R-:W-:Y:S01]  /*2000*/  FADD.FTZ R13, -R17, -RZ ;  /* 0x800000ff110d7221 */ /* 0x000fe20000010100 */
[----:B0-----:R-:W-:-:S04]  /*2010*/  IADD3 R17, PT, PT, R12, 0x7f, -R7 ;  /* 0x0000007f0c117810 */ /* 0x001fc80007ffe807 */
[----:B------:R-:W-:Y:S01]  /*2020*/  IADD3 R17, PT, PT, R17, R8, RZ ;  /* 0x0000000811117210 */ /* 0x000fe20007ffe0ff */
[----:B-1----:R-:W-:-:S04]  /*2030*/  FFMA R15, R14, R13, 1 ;  /* 0x3f8000000e0f7423 */ /* 0x002fc8000000000d */
[----:B------:R-:W-:-:S04]  /*2040*/  FFMA R15, R14, R15, R14 ;  /* 0x0000000f0e0f7223 */ /* 0x000fc8000000000e */
[----:B------:R-:W-:-:S04]  /*2050*/  FFMA R14, R0, R15, RZ ;  /* 0x0000000f000e7223 */ /* 0x000fc800000000ff */
[----:B------:R-:W-:-:S04]  /*2060*/  FFMA R16, R13, R14, R0 ;  /* 0x0000000e0d107223 */ /* 0x000fc80000000000 */
[----:B------:R-:W-:-:S04]  /*2070*/  FFMA R16, R15, R16, R14 ;  /* 0x000000100f107223 */ /* 0x000fc8000000000e */
[----:B------:R-:W-:-:S04]  /*2080*/  FFMA R13, R13, R16, R0 ;  /* 0x000000100d0d7223 */ /* 0x000fc80000000000 */
[----:B------:R-:W-:-:S05]  /*2090*/  FFMA R0, R15, R13, R16 ;  /* 0x0000000d0f007223 */ /* 0x000fca0000000010 */
[----:B------:R-:W-:-:S04]  /*20a0*/  SHF.R.U32.HI R7, RZ, 0x17, R0 ;  /* 0x00000017ff077819 */ /* 0x000fc80000011600 */
[----:B------:R-:W-:-:S04]  /*20b0*/  LOP3.LUT R8, R7, 0xff, RZ, 0xc0, !PT ;  /* 0x000000ff07087812 */ /* 0x000fc800078ec0ff */
[----:B------:R-:W-:-:S04]  /*20c0*/  IADD3 R7, PT, PT, R8, R17, RZ ;  /* 0x0000001108077210 */ /* 0x000fc80007ffe0ff */
[----:B------:R-:W-:-:S04]  /*20d0*/  IADD3 R8, PT, PT, R7, -0x1, RZ ;  /* 0xffffffff07087810 */ /* 0x000fc80007ffe0ff */
[----:B------:R-:W-:-:S13]  /*20e0*/  ISETP.GE.U32.AND P0, PT, R8, 0xfe, PT ;  /* 0x000000fe0800780c */ /* 0x000fda0003f06070 */
[----:B------:R-:W-:Y:S05]  /*20f0*/  @!P0 BRA `(.L_x_44) ;  /* 0x0000000000808947 */ /* 0x000fea0003800000 */
[----:B------:R-:W-:-:S13]  /*2100*/  ISETP.GT.AND P0, PT, R7, 0xfe, PT ;  /* 0x000000fe0700780c */ /* 0x000fda0003f04270 */
[----:B------:R-:W-:Y:S05]  /*2110*/  @P0 BRA `(.L_x_45) ;  /* 0x00000000006c0947 */ /* 0x000fea0003800000 */
[----:B------:R-:W-:-:S13]  /*2120*/  ISETP.GE.AND P0, PT, R7, 0x1, PT ;  /* 0x000000010700780c */ /* 0x000fda0003f06270 */
[----:B------:R-:W-:Y:S05]  /*2130*/  @P0 BRA `(.L_x_46) ;  /* 0x0000000000740947 */ /* 0x000fea0003800000 */
[----:B------:R-:W-:Y:S02]  /*2140*/  ISETP.GE.AND P0, PT, R7, -0x18, PT ;  /* 0xffffffe80700780c */ /* 0x000fe40003f06270 */
[----:B------:R-:W-:-:S11]  /*2150*/  LOP3.LUT R0, R0, 0x80000000, RZ, 0xc0, !PT ;  /* 0x8000000000007812 */ /* 0x000fd600078ec0ff */
[----:B------:R-:W-:Y:S05]  /*2160*/  @!P0 BRA `(.L_x_46) ;  /* 0x0000000000688947 */ /* 0x000fea0003800000 */
[CCC-:B------:R-:W-:Y:S01]  /*2170*/  FFMA.RZ R8, R15.reuse, R13.reuse, R16.reuse ;  /* 0x0000000d0f087223 */ /* 0x1c0fe2000000c010 */
[CCC-:B------:R-:W-:Y:S01]  /*2180*/  FFMA.RP R12, R15.reuse, R13.reuse, R16.reuse ;  /* 0x0000000d0f0c7223 */ /* 0x1c0fe20000008010 */
[----:B------:R-:W-:Y:S01]  /*2190*/  FFMA.RM R13, R15, R13, R16 ;  /* 0x0000000d0f0d7223 */ /* 0x000fe20000004010 */
[C---:B------:R-:W-:Y:S02]  /*21a0*/  IADD3 R14, PT, PT, R7.reuse, 0x20, RZ ;  /* 0x00000020070e7810 */ /* 0x040fe40007ffe0ff */
[----:B------:R-:W-:Y:S02]  /*21b0*/  LOP3.LUT R8, R8, 0x7fffff, RZ, 0xc0, !PT ;  /* 0x007fffff08087812 */ /* 0x000fe400078ec0ff */
[C---:B------:R-:W-:Y:S02]  /*21c0*/  ISETP.NE.AND P2, PT, R7.reuse, RZ, PT ;  /* 0x000000ff0700720c */ /* 0x040fe40003f45270 */
[----:B------:R-:W-:Y:S02]  /*21d0*/  LOP3.LUT R15, R8, 0x800000, RZ, 0xfc, !PT ;  /* 0x00800000080f7812 */ /* 0x000fe400078efcff */
[----:B------:R-:W-:-:S02]  /*21e0*/  ISETP.NE.AND P1, PT, R7, RZ, PT ;  /* 0x000000ff0700720c */ /* 0x000fc40003f25270 */
[----:B------:R-:W-:Y:S02]  /*21f0*/  IADD3 R7, PT, PT, -R7, RZ, RZ ;  /* 0x000000ff07077210 */ /* 0x000fe40007ffe1ff */
[----:B------:R-:W-:Y:S02]  /*2200*/  SHF.L.U32 R14, R15, R14, RZ ;  /* 0x0000000e0f0e7219 */ /* 0x000fe400000006ff */
[----:B------:R-:W-:Y:S02]  /*2210*/  FSETP.NEU.FTZ.AND P0, PT, R12, R13, PT ;  /* 0x0000000d0c00720b */ /* 0x000fe40003f1d000 */
[----:B------:R-:W-:Y:S02]  /*2220*/  SEL R8, R7, RZ, P2 ;  /* 0x000000ff07087207 */ /* 0x000fe40001000000 */
[----:B------:R-:W-:Y:S02]  /*2230*/  ISETP.NE.AND P1, PT, R14, RZ, P1 ;  /* 0x000000ff0e00720c */ /* 0x000fe40000f25270 */
[----:B------:R-:W-:-:S02]  /*2240*/  SHF.R.U32.HI R8, RZ, R8, R15 ;  /* 0x00000008ff087219 */ /* 0x000fc4000001160f */
[----:B------:R-:W-:Y:S02]  /*2250*/  PLOP3.LUT P0, PT, P0, P1, PT, 0xf8, 0x8f ;  /* 0x00000000008f781c */ /* 0x000fe40000703f70 */
[----:B------:R-:W-:Y:S02]  /*2260*/  SHF.R.U32.HI R12, RZ, 0x1, R8 ;  /* 0x00000001ff0c7819 */ /* 0x000fe40000011608 */
[----:B------:R-:W-:-:S04]  /*2270*/  SEL R7, RZ, 0x1, !P0 ;  /* 0x00000001ff077807 */ /* 0x000fc80004000000 */
[----:B------:R-:W-:-:S04]  /*2280*/  LOP3.LUT R7, R7, 0x1, R12, 0xf8, !PT ;  /* 0x0000000107077812 */ /* 0x000fc800078ef80c */
[----:B------:R-:W-:-:S04]  /*2290*/  LOP3.LUT R7, R7, R8, RZ, 0xc0, !PT ;  /* 0x0000000807077212 */ /* 0x000fc800078ec0ff */
[----:B------:R-:W-:-:S04]  /*22a0*/  IADD3 R7, PT, PT, R12, R7, RZ ;  /* 0x000000070c077210 */ /* 0x000fc80007ffe0ff */
[----:B------:R-:W-:Y:S01]  /*22b0*/  LOP3.LUT R0, R7, R0, RZ, 0xfc, !PT ;  /* 0x0000000007007212 */ /* 0x000fe200078efcff */
[----:B------:R-:W-:Y:S06]  /*22c0*/  BRA `(.L_x_46) ;  /* 0x0000000000107947 */ /* 0x000fec0003800000 */
.L_x_45:
[----:B------:R-:W-:-:S04]  /*22d0*/  LOP3.LUT R0, R0, 0x80000000, RZ, 0xc0, !PT ;  /* 0x8000000000007812 */ /* 0x000fc800078ec0ff */
[----:B------:R-:W-:Y:S01]  /*22e0*/  LOP3.LUT R0, R0, 0x7f800000, RZ, 0xfc, !PT ;  /* 0x7f80000000007812 */ /* 0x000fe200078efcff */
[----:B------:R-:W-:Y:S06]  /*22f0*/  BRA `(.L_x_46) ;  /* 0x0000000000047947 */ /* 0x000fec0003800000 */
.L_x_44:
[----:B------:R-:W-:-:S07]  /*2300*/  LEA R0, R17, R0, 0x17 ;  /* 0x0000000011007211 */ /* 0x000fce00078eb8ff */
.L_x_46:
[----:B------:R-:W-:Y:S05]  /*2310*/  BSYNC.RECONVERGENT B1 ;  /* 0x0000000000017941 */ /* 0x000fea0003800200 */
.L_x_43:
[----:B------:R-:W-:Y:S05]  /*2320*/  BRA `(.L_x_47) ;  /* 0x0000000000207947 */ /* 0x000fea0003800000 */
.L_x_42:
[----:B------:R-:W-:-:S04]  /*2330*/  LOP3.LUT R0, R15, 0x80000000, R0, 0x48, !PT ;  /* 0x800000000f007812 */ /* 0x000fc800078e4800 */
[----:B------:R-:W-:Y:S01]  /*2340*/  LOP3.LUT R0, R0, 0x7f800000, RZ, 0xfc, !PT ;  /* 0x7f80000000007812 */ /* 0x000fe200078efcff */
[----:B------:R-:W-:Y:S06]  /*2350*/  BRA `(.L_x_47) ;  /* 0x0000000000147947 */ /* 0x000fec0003800000 */
.L_x_41:
[----:B------:R-:W-:Y:S01]  /*2360*/  LOP3.LUT R0, R15, 0x80000000, R0, 0x48, !PT ;  /* 0x800000000f007812 */ /* 0x000fe200078e4800 */
[----:B------:R-:W-:Y:S06]  /*2370*/  BRA `(.L_x_47) ;  /* 0x00000000000c7947 */ /* 0x000fec0003800000 */
.L_x_40:
[----:B------:R-:W0:Y:S01]  /*2380*/  MUFU.RSQ R0, -QNAN ;  /* 0xffc0000000007908 */ /* 0x000e220000001400 */
[----:B------:R-:W-:Y:S05]  /*2390*/  BRA `(.L_x_47) ;  /* 0x0000000000047947 */ /* 0x000fea0003800000 */
.L_x_39:
[----:B------:R-:W-:-:S07]  /*23a0*/  FADD.FTZ R0, R0, R3 ;  /* 0x0000000300007221 */ /* 0x000fce0000010000 */
.L_x_47:
[----:B------:R-:W-:Y:S05]  /*23b0*/  BSYNC.RECONVERGENT B0 ;  /* 0x0000000000007941 */ /* 0x000fea0003800200 */
.L_x_37:
[----:B------:R-:W-:-:S04]  /*23c0*/  HFMA2 R7, -RZ, RZ, 0, 0 ;  /* 0x00000000ff077431 */ /* 0x000fc800000001ff */
[----:B0-----:R-:W-:Y:S05]  /*23d0*/  RET.REL.NODEC R6 `(Gaussian_kernel_density_estimate) ;  /* 0xffffffdc06087950 */ /* 0x001fea0003c3ffff */
.L_x_48:
[----:B------:R-:W-:-:S00]  /*23e0*/  BRA `(.L_x_48) ;  /* 0xfffffffc00fc7947 */ /* 0x000fc0000383ffff */
[----:B------:R-:W-:-:S00]  /*23f0*/  NOP ;  /* 0x0000000000007918 */ /* 0x000fc00000000000 */
        /* <DEDUP_REMOVED lines=8> */
.L_x_49:


//--------------------- .nv.shared.reserved.0     --------------------------
	.section	.nv.shared.reserved.0,"aw",@nobits
	.weak		__nv_reservedSMEM_offset_0_alias
	.size		__nv_reservedSMEM_offset_0_alias, 0, 64
	.other		__nv_reservedSMEM_offset_0_alias,@"STO_CUDA_RESERVED_SHARED STV_DEFAULT"
__nv_reservedSMEM_offset_0_alias:
	.zero		0
	.zero		64


//--------------------- .nv.constant0.Gaussian_kernel_density_estimate --------------------------
	.section	.nv.constant0.Gaussian_kernel_density_estimate,"a",@progbits
	.sectionflags	@""
	.align	4
.nv.constant0.Gaussian_kernel_density_estimate:
	.zero		920


//--------------------- SYMBOLS --------------------------

	.type		.nv.reservedSmem.offset0,@object
	.size		.nv.reservedSmem.offset0,0x4
